	.headerflags	@"EF_CUDA_TEXMODE_UNIFIED EF_CUDA_64BIT_ADDRESS EF_CUDA_ACCELERATORS EF_CUDA_SM90 EF_CUDA_VIRTUAL_SM(EF_CUDA_SM90)"
	.elftype	@"ET_EXEC"


//--------------------- .nv.info                  --------------------------
	.section	.nv.info,"",@"SHT_CUDA_INFO"
	.align	4


	//----- nvinfo : EIATTR_REGCOUNT
	.align		4
        /*0000*/ 	.byte	0x04, 0x2f
        /*0002*/ 	.short	(.L_3 - .L_2)
	.align		4
.L_2:
        /*0004*/ 	.word	index@(triton_poi_fused__native_batch_norm_legit_no_training_mul_sigmoid_1)
        /*0008*/ 	.word	0x00000010


	//----- nvinfo : EIATTR_MIN_STACK_SIZE
	.align		4
.L_3:
        /*000c*/ 	.byte	0x04, 0x12
        /*000e*/ 	.short	(.L_5 - .L_4)
	.align		4
.L_4:
        /*0010*/ 	.word	index@(triton_poi_fused__native_batch_norm_legit_no_training_mul_sigmoid_1)
        /*0014*/ 	.word	0x00000000


	//----- nvinfo : EIATTR_FRAME_SIZE
	.align		4
.L_5:
        /*0018*/ 	.byte	0x04, 0x11
        /*001a*/ 	.short	(.L_7 - .L_6)
	.align		4
.L_6:
        /*001c*/ 	.word	index@(triton_poi_fused__native_batch_norm_legit_no_training_mul_sigmoid_1)
        /*0020*/ 	.word	0x00000000


	//----- nvinfo : EIATTR_MIN_STACK_SIZE
	.align		4
.L_7:
        /*0024*/ 	.byte	0x04, 0x12
        /*0026*/ 	.short	(.L_9 - .L_8)
	.align		4
.L_8:
        /*0028*/ 	.word	index@(triton_poi_fused__native_batch_norm_legit_no_training_mul_sigmoid_1)
        /*002c*/ 	.word	0x00000000
.L_9:


//--------------------- .nv.info.triton_poi_fused__native_batch_norm_legit_no_training_mul_sigmoid_1 --------------------------
	.section	.nv.info.triton_poi_fused__native_batch_norm_legit_no_training_mul_sigmoid_1,"",@"SHT_CUDA_INFO"
	.sectionflags	@""
	.align	4


	//----- nvinfo : EIATTR_CUDA_API_VERSION
	.align		4
        /*0000*/ 	.byte	0x04, 0x37
        /*0002*/ 	.short	(.L_11 - .L_10)
.L_10:
        /*0004*/ 	.word	0x0000007c


	//----- nvinfo : EIATTR_KPARAM_INFO
	.align		4
.L_11:
        /*0008*/ 	.byte	0x04, 0x17
        /*000a*/ 	.short	(.L_13 - .L_12)
.L_12:
        /*000c*/ 	.word	0x00000000
        /*0010*/ 	.short	0x0006
        /*0012*/ 	.short	0x0030
        /*0014*/ 	.byte	0x00, 0xf0, 0x11, 0x00


	//----- nvinfo : EIATTR_KPARAM_INFO
	.align		4
.L_13:
        /*0018*/ 	.byte	0x04, 0x17
        /*001a*/ 	.short	(.L_15 - .L_14)
.L_14:
        /*001c*/ 	.word	0x00000000
        /*0020*/ 	.short	0x0005
        /*0022*/ 	.short	0x0028
        /*0024*/ 	.byte	0x00, 0xf4, 0x21, 0x00


	//----- nvinfo : EIATTR_KPARAM_INFO
	.align		4
.L_15:
        /*0028*/ 	.byte	0x04, 0x17
        /*002a*/ 	.short	(.L_17 - .L_16)
.L_16:
        /*002c*/ 	.word	0x00000000
        /*0030*/ 	.short	0x0004
        /*0032*/ 	.short	0x0020
        /*0034*/ 	.byte	0x00, 0xf4, 0x21, 0x00


	//----- nvinfo : EIATTR_KPARAM_INFO
	.align		4
.L_17:
        /*0038*/ 	.byte	0x04, 0x17
        /*003a*/ 	.short	(.L_19 - .L_18)
.L_18:
        /*003c*/ 	.word	0x00000000
        /*0040*/ 	.short	0x0003
        /*0042*/ 	.short	0x0018
        /*0044*/ 	.byte	0x00, 0xf4, 0x21, 0x00


	//----- nvinfo : EIATTR_KPARAM_INFO
	.align		4
.L_19:
        /*0048*/ 	.byte	0x04, 0x17
        /*004a*/ 	.short	(.L_21 - .L_20)
.L_20:
        /*004c*/ 	.word	0x00000000
        /*0050*/ 	.short	0x0002
        /*0052*/ 	.short	0x0010
        /*0054*/ 	.byte	0x00, 0xf4, 0x21, 0x00


	//----- nvinfo : EIATTR_KPARAM_INFO
	.align		4
.L_21:
        /*0058*/ 	.byte	0x04, 0x17
        /*005a*/ 	.short	(.L_23 - .L_22)
.L_22:
        /*005c*/ 	.word	0x00000000
        /*0060*/ 	.short	0x0001
        /*0062*/ 	.short	0x0008
        /*0064*/ 	.byte	0x00, 0xf4, 0x21, 0x00


	//----- nvinfo : EIATTR_KPARAM_INFO
	.align		4
.L_23:
        /*0068*/ 	.byte	0x04, 0x17
        /*006a*/ 	.short	(.L_25 - .L_24)
.L_24:
        /*006c*/ 	.word	0x00000000
        /*0070*/ 	.short	0x0000
        /*0072*/ 	.short	0x0000
        /*0074*/ 	.byte	0x00, 0xf4, 0x21, 0x00


	//----- nvinfo : EIATTR_SPARSE_MMA_MASK
	.align		4
.L_25:
        /*0078*/ 	.byte	0x03, 0x50
        /*007a*/ 	.short	0x0000


	//----- nvinfo : EIATTR_MAXREG_COUNT
	.align		4
        /*007c*/ 	.byte	0x03, 0x1b
        /*007e*/ 	.short	0x00ff


	//----- nvinfo : EIATTR_EXIT_INSTR_OFFSETS
	.align		4
        /*0080*/ 	.byte	0x04, 0x1c
        /*0082*/ 	.short	(.L_27 - .L_26)


	//   ....[0]....
.L_26:
        /*0084*/ 	.word	0x000004b0


	//----- nvinfo : EIATTR_REQNTID
	.align		4
.L_27:
        /*0088*/ 	.byte	0x04, 0x10
        /*008a*/ 	.short	(.L_29 - .L_28)
.L_28:
        /*008c*/ 	.word	0x00000080
        /*0090*/ 	.word	0x00000001
        /*0094*/ 	.word	0x00000001


	//----- nvinfo : EIATTR_CBANK_PARAM_SIZE
	.align		4
.L_29:
        /*0098*/ 	.byte	0x03, 0x19
        /*009a*/ 	.short	0x0034


	//----- nvinfo : EIATTR_PARAM_CBANK
	.align		4
        /*009c*/ 	.byte	0x04, 0x0a
        /*009e*/ 	.short	(.L_31 - .L_30)
	.align		4
.L_30:
        /*00a0*/ 	.word	index@(.nv.constant0.triton_poi_fused__native_batch_norm_legit_no_training_mul_sigmoid_1)
        /*00a4*/ 	.short	0x0210
        /*00a6*/ 	.short	0x0034


	//----- nvinfo : EIATTR_SW_WAR
	.align		4
.L_31:
        /*00a8*/ 	.byte	0x04, 0x36
        /*00aa*/ 	.short	(.L_33 - .L_32)
.L_32:
        /*00ac*/ 	.word	0x00000008
.L_33:


//--------------------- .nv.callgraph             --------------------------
	.section	.nv.callgraph,"",@"SHT_CUDA_CALLGRAPH"
	.align	4
	.sectionentsize	8
	.align		4
        /*0000*/ 	.word	0x00000000
	.align		4
        /*0004*/ 	.word	0xffffffff
	.align		4
        /*0008*/ 	.word	0x00000000
	.align		4
        /*000c*/ 	.word	0xfffffffe
	.align		4
        /*0010*/ 	.word	0x00000000
	.align		4
        /*0014*/ 	.word	0xfffffffd
	.align		4
        /*0018*/ 	.word	0x00000000
	.align		4
        /*001c*/ 	.word	0xfffffffc


//--------------------- .nv.constant4             --------------------------
	.section	.nv.constant4,"a",@progbits
	.align	8
	.align		8
.nv.constant4:
        /*0000*/ 	.dword	_$_str
	.align		8
        /*0008*/ 	.dword	_$_str_$_2


//--------------------- .text.triton_poi_fused__native_batch_norm_legit_no_training_mul_sigmoid_1 --------------------------
	.section	.text.triton_poi_fused__native_batch_norm_legit_no_training_mul_sigmoid_1,"ax",@progbits
	.align	128
        .global         triton_poi_fused__native_batch_norm_legit_no_training_mul_sigmoid_1
        .type           triton_poi_fused__native_batch_norm_legit_no_training_mul_sigmoid_1,@function
        .size           triton_poi_fused__native_batch_norm_legit_no_training_mul_sigmoid_1,(.L_x_1 - triton_poi_fused__native_batch_norm_legit_no_training_mul_sigmoid_1)
        .other          triton_poi_fused__native_batch_norm_legit_no_training_mul_sigmoid_1,@"STO_CUDA_ENTRY STV_DEFAULT"
triton_poi_fused__native_batch_norm_legit_no_training_mul_sigmoid_1:
.text.triton_poi_fused__native_batch_norm_legit_no_training_mul_sigmoid_1:
[----:B------:R-:W-:Y:S01]  /*0000*/  LDC R1, c[0x0][0x28] ;  /* 0x00000a00ff017b82 */ /* 0x000fe20000000800 */
[----:B------:R-:W1:Y:S07]  /*0010*/  S2R R0, SR_TID.X ;  /* 0x0000000000007919 */ /* 0x000e6e0000002100 */
[----:B------:R-:W2:Y:S01]  /*0020*/  LDC.64 R6, c[0x0][0x228] ;  /* 0x00008a00ff067b82 */ /* 0x000ea20000000a00 */
[----:B------:R-:W-:Y:S01]  /*0030*/  ULDC.64 UR4, c[0x0][0x208] ;  /* 0x0000820000047ab9 */ /* 0x000fe20000000a00 */
[----:B------:R-:W3:Y:S06]  /*0040*/  S2R R5, SR_CTAID.X ;  /* 0x0000000000057919 */ /* 0x000eec0000002500 */
[----:B------:R-:W4:Y:S08]  /*0050*/  LDC.64 R8, c[0x0][0x230] ;  /* 0x00008c00ff087b82 */ /* 0x000f300000000a00 */
[----:B------:R-:W5:Y:S01]  /*0060*/  LDC.64 R10, c[0x0][0x238] ;  /* 0x00008e00ff0a7b82 */ /* 0x000f620000000a00 */
[----:B-1----:R-:W-:-:S02]  /*0070*/  SHF.L.U32 R0, R0, 0x1, RZ ;  /* 0x0000000100007819 */ /* 0x002fc400000006ff */
[----:B---3--:R-:W-:Y:S02]  /*0080*/  SHF.R.S32.HI R3, RZ, 0x17, R5 ;  /* 0x00000017ff037819 */ /* 0x008fe40000011405 */
[----:B------:R-:W-:Y:S02]  /*0090*/  LOP3.LUT R0, R0, 0xfe, RZ, 0xc0, !PT ;  /* 0x000000fe00007812 */ /* 0x000fe400078ec0ff */
[----:B------:R-:W-:Y:S02]  /*00a0*/  SGXT R3, R3, 0x1 ;  /* 0x000000010303781a */ /* 0x000fe40000000200 */
[----:B------:R-:W-:Y:S02]  /*00b0*/  LEA R0, R5, R0, 0x8 ;  /* 0x0000000005007211 */ /* 0x000fe400078e40ff */
[----:B------:R-:W1:Y:S02]  /*00c0*/  LDC.64 R4, c[0x0][0x220] ;  /* 0x00008800ff047b82 */ /* 0x000e640000000a00 */
[----:B------:R-:W-:-:S04]  /*00d0*/  LEA.HI R3, R3, R0, RZ, 0x8 ;  /* 0x0000000003037211 */ /* 0x000fc800078f40ff */
[----:B------:R-:W-:-:S04]  /*00e0*/  SHF.R.S32.HI R3, RZ, 0x8, R3 ;  /* 0x00000008ff037819 */ /* 0x000fc80000011403 */
[----:B------:R-:W-:-:S04]  /*00f0*/  LEA.HI R2, R3, R3, RZ, 0x3 ;  /* 0x0000000303027211 */ /* 0x000fc800078f18ff */
[----:B------:R-:W-:-:S04]  /*0100*/  LOP3.LUT R2, R2, 0xfffffff8, RZ, 0xc0, !PT ;  /* 0xfffffff802027812 */ /* 0x000fc800078ec0ff */
[----:B------:R-:W-:Y:S02]  /*0110*/  IADD3 R13, R3, -R2, RZ ;  /* 0x80000002030d7210 */ /* 0x000fe40007ffe0ff */
[----:B------:R-:W3:Y:S03]  /*0120*/  LDC.64 R2, c[0x0][0x218] ;  /* 0x00008600ff027b82 */ /* 0x000ee60000000a00 */
[----:B--2---:R-:W-:-:S06]  /*0130*/  IMAD.WIDE R6, R13, 0x4, R6 ;  /* 0x000000040d067825 */ /* 0x004fcc00078e0206 */
[----:B------:R-:W2:Y:S01]  /*0140*/  LDG.E.EL R6, desc[UR4][R6.64] ;  /* 0x0000000406067981 */ /* 0x000ea2000c2e1900 */
[----:B-1----:R-:W-:-:S04]  /*0150*/  IMAD.WIDE R4, R13, 0x4, R4 ;  /* 0x000000040d047825 */ /* 0x002fc800078e0204 */
[C---:B----4-:R-:W-:Y:S02]  /*0160*/  IMAD.WIDE R8, R13.reuse, 0x4, R8 ;  /* 0x000000040d087825 */ /* 0x050fe400078e0208 */
[----:B------:R-:W4:Y:S02]  /*0170*/  LDG.E.EL R4, desc[UR4][R4.64] ;  /* 0x0000000404047981 */ /* 0x000f24000c2e1900 */
[----:B-----5:R-:W-:Y:S02]  /*0180*/  IMAD.WIDE R10, R13, 0x4, R10 ;  /* 0x000000040d0a7825 */ /* 0x020fe400078e020a */
[----:B------:R-:W5:Y:S02]  /*0190*/  LDG.E.EL R8, desc[UR4][R8.64] ;  /* 0x0000000408087981 */ /* 0x000f64000c2e1900 */
[----:B---3--:R-:W-:Y:S02]  /*01a0*/  IMAD.WIDE R2, R0, 0x4, R2 ;  /* 0x0000000400027825 */ /* 0x008fe400078e0202 */
[----:B------:R-:W5:Y:S04]  /*01b0*/  LDG.E.EL R11, desc[UR4][R10.64] ;  /* 0x000000040a0b7981 */ /* 0x000f68000c2e1900 */
[----:B------:R-:W4:Y:S01]  /*01c0*/  LDG.E.64 R2, desc[UR4][R2.64] ;  /* 0x0000000402027981 */ /* 0x000f22000c1e1b00 */
[----:B------:R-:W-:Y:S01]  /*01d0*/  HFMA2.MMA R13, -RZ, RZ, 1.625, 0 ;  /* 0x3e800000ff0d7435 */ /* 0x000fe200000001ff */
[----:B--2---:R-:W-:-:S04]  /*01e0*/  FADD R6, R6, 0.0010000000474974513054 ;  /* 0x3a83126f06067421 */ /* 0x004fc80000000000 */
[----:B------:R-:W1:Y:S02]  /*01f0*/  MUFU.SQRT R7, R6 ;  /* 0x0000000600077308 */ /* 0x000e640000002000 */
[C---:B-1----:R-:W-:Y:S02]  /*0200*/  FSETP.GT.AND P0, PT, R7.reuse, 8.50705917302346158658e+37, PT ;  /* 0x7e8000000700780b */ /* 0x042fe40003f04000 */
[----:B------:R-:W-:-:S11]  /*0210*/  FSETP.GEU.AND P1, PT, R7, 1.175494350822287508e-38, PT ;  /* 0x008000000700780b */ /* 0x000fd60003f2e000 */
[----:B------:R-:W-:-:S04]  /*0220*/  @P0 FMUL R7, R7, 0.25 ;  /* 0x3e80000007070820 */ /* 0x000fc80000400000 */
[----:B------:R-:W-:-:S06]  /*0230*/  @!P1 FMUL R7, R7, 16777216 ;  /* 0x4b80000007079820 */ /* 0x000fcc0000400000 */
[----:B------:R-:W1:Y:S01]  /*0240*/  MUFU.RCP R7, R7 ;  /* 0x0000000700077308 */ /* 0x000e620000001000 */
[----:B------:R-:W-:Y:S01]  /*0250*/  FSEL R12, R13, 1, P0 ;  /* 0x3f8000000d0c7808 */ /* 0x000fe20000000000 */
[----:B----4-:R-:W-:-:S04]  /*0260*/  FADD R2, R2, -R4 ;  /* 0x8000000402027221 */ /* 0x010fc80000000000 */
[----:B------:R-:W-:Y:S01]  /*0270*/  @!P1 FMUL R12, R12, 16777216 ;  /* 0x4b8000000c0c9820 */ /* 0x000fe20000400000 */
[----:B------:R-:W-:-:S03]  /*0280*/  FADD R3, R3, -R4 ;  /* 0x8000000403037221 */ /* 0x000fc60000000000 */
[----:B-1----:R-:W-:-:S04]  /*0290*/  FMUL R12, R7, R12 ;  /* 0x0000000c070c7220 */ /* 0x002fc80000400000 */
[-C--:B------:R-:W-:Y:S01]  /*02a0*/  FMUL R2, R2, R12.reuse ;  /* 0x0000000c02027220 */ /* 0x080fe20000400000 */
[----:B------:R-:W-:-:S03]  /*02b0*/  FMUL R12, R3, R12 ;  /* 0x0000000c030c7220 */ /* 0x000fc60000400000 */
[C-C-:B-----5:R-:W-:Y:S01]  /*02c0*/  FFMA R4, R8.reuse, R2, R11.reuse ;  /* 0x0000000208047223 */ /* 0x160fe2000000000b */
[----:B------:R-:W-:-:S03]  /*02d0*/  FFMA R12, R8, R12, R11 ;  /* 0x0000000c080c7223 */ /* 0x000fc6000000000b */
[----:B------:R-:W-:-:S04]  /*02e0*/  FADD R2, RZ, -R4 ;  /* 0x80000004ff027221 */ /* 0x000fc80000000000 */
[----:B------:R-:W-:Y:S01]  /*02f0*/  FMUL R3, R2, 1.4426950216293334961 ;  /* 0x3fb8aa3b02037820 */ /* 0x000fe20000400000 */
[----:B------:R-:W-:-:S04]  /*0300*/  FADD R2, RZ, -R12 ;  /* 0x8000000cff027221 */ /* 0x000fc80000000000 */
[----:B------:R-:W-:Y:S01]  /*0310*/  FMUL R5, R2, 1.4426950216293334961 ;  /* 0x3fb8aa3b02057820 */ /* 0x000fe20000400000 */
[----:B------:R-:W-:-:S04]  /*0320*/  FSETP.GEU.AND P0, PT, R3, -126, PT ;  /* 0xc2fc00000300780b */ /* 0x000fc80003f0e000 */
[----:B------:R-:W-:-:S09]  /*0330*/  FSETP.GEU.AND P1, PT, R5, -126, PT ;  /* 0xc2fc00000500780b */ /* 0x000fd20003f2e000 */
[----:B------:R-:W-:-:S04]  /*0340*/  @!P0 FMUL R3, R3, 0.5 ;  /* 0x3f00000003038820 */ /* 0x000fc80000400000 */
[----:B------:R-:W-:Y:S01]  /*0350*/  @!P1 FMUL R5, R5, 0.5 ;  /* 0x3f00000005059820 */ /* 0x000fe20000400000 */
[----:B------:R-:W1:Y:S08]  /*0360*/  MUFU.EX2 R2, R3 ;  /* 0x0000000300027308 */ /* 0x000e700000000800 */
[----:B------:R-:W2:Y:S01]  /*0370*/  MUFU.EX2 R6, R5 ;  /* 0x0000000500067308 */ /* 0x000ea20000000800 */
[----:B-1----:R-:W-:-:S04]  /*0380*/  @!P0 FMUL R2, R2, R2 ;  /* 0x0000000202028220 */ /* 0x002fc80000400000 */
[----:B------:R-:W-:Y:S02]  /*0390*/  FADD R7, R2, 1 ;  /* 0x3f80000002077421 */ /* 0x000fe40000000000 */
[----:B------:R-:W1:Y:S01]  /*03a0*/  LDC.64 R2, c[0x0][0x210] ;  /* 0x00008400ff027b82 */ /* 0x000e620000000a00 */
[----:B--2---:R-:W-:-:S04]  /*03b0*/  @!P1 FMUL R6, R6, R6 ;  /* 0x0000000606069220 */ /* 0x004fc80000400000 */
[----:B------:R-:W-:Y:S01]  /*03c0*/  FADD R6, R6, 1 ;  /* 0x3f80000006067421 */ /* 0x000fe20000000000 */
[----:B------:R-:W-:-:S04]  /*03d0*/  FSETP.GT.AND P0, PT, R7, 8.50705917302346158658e+37, PT ;  /* 0x7e8000000700780b */ /* 0x000fc80003f04000 */
[----:B------:R-:W-:-:S09]  /*03e0*/  FSETP.GT.AND P1, PT, R6, 8.50705917302346158658e+37, PT ;  /* 0x7e8000000600780b */ /* 0x000fd20003f24000 */
[----:B------:R-:W-:-:S04]  /*03f0*/  @P0 FMUL R7, R7, 0.25 ;  /* 0x3e80000007070820 */ /* 0x000fc80000400000 */
[----:B------:R-:W-:Y:S02]  /*0400*/  @P1 FMUL R6, R6, 0.25 ;  /* 0x3e80000006061820 */ /* 0x000fe40000400000 */
[----:B------:R-:W2:Y:S08]  /*0410*/  MUFU.RCP R7, R7 ;  /* 0x0000000700077308 */ /* 0x000eb00000001000 */
[----:B------:R-:W3:Y:S01]  /*0420*/  MUFU.RCP R6, R6 ;  /* 0x0000000600067308 */ /* 0x000ee20000001000 */
[----:B------:R-:W-:-:S02]  /*0430*/  FSEL R8, R13, 1, P0 ;  /* 0x3f8000000d087808 */ /* 0x000fc40000000000 */
[----:B------:R-:W-:-:S03]  /*0440*/  FSEL R9, R13, 1, P1 ;  /* 0x3f8000000d097808 */ /* 0x000fc60000800000 */
[----:B--2---:R-:W-:Y:S01]  /*0450*/  FMUL R5, R7, R8 ;  /* 0x0000000807057220 */ /* 0x004fe20000400000 */
[----:B-1----:R-:W-:-:S04]  /*0460*/  IMAD.WIDE R2, R0, 0x4, R2 ;  /* 0x0000000400027825 */ /* 0x002fc800078e0202 */
[----:B------:R-:W-:Y:S01]  /*0470*/  FMUL R8, R4, R5 ;  /* 0x0000000504087220 */ /* 0x000fe20000400000 */
[----:B---3--:R-:W-:-:S04]  /*0480*/  FMUL R9, R6, R9 ;  /* 0x0000000906097220 */ /* 0x008fc80000400000 */
[----:B------:R-:W-:-:S05]  /*0490*/  FMUL R9, R12, R9 ;  /* 0x000000090c097220 */ /* 0x000fca0000400000 */
[----:B------:R-:W-:Y:S01]  /*04a0*/  STG.E.64 desc[UR4][R2.64], R8 ;  /* 0x0000000802007986 */ /* 0x000fe2000c101b04 */
[----:B------:R-:W-:Y:S05]  /*04b0*/  EXIT ;  /* 0x000000000000794d */ /* 0x000fea0003800000 */
.L_x_0:
[----:B------:R-:W-:-:S00]  /*04c0*/  BRA `(.L_x_0) ;  /* 0xfffffffc00fc7947 */ /* 0x000fc0000383ffff */
[----:B------:R-:W-:-:S00]  /*04d0*/  NOP ;  /* 0x0000000000007918 */ /* 0x000fc00000000000 */
        /* <DEDUP_REMOVED lines=10> */
.L_x_1:


//--------------------- .nv.global.init           --------------------------
	.section	.nv.global.init,"aw",@progbits
.nv.global.init:
	.type		_$_str,@object
	.size		_$_str,(_$_str_$_2 - _$_str)
_$_str:
        /*0000*/ 	.byte	0x5f, 0x5f, 0x43, 0x55, 0x44, 0x41, 0x5f, 0x46, 0x54, 0x5a, 0x00
	.type		_$_str_$_2,@object
	.size		_$_str_$_2,(.L_1 - _$_str_$_2)
_$_str_$_2:
        /*000b*/ 	.byte	0x5f, 0x5f, 0x43, 0x55, 0x44, 0x41, 0x5f, 0x50, 0x52, 0x45, 0x43, 0x5f, 0x53, 0x51, 0x52, 0x54
        /*001b*/ 	.byte	0x00
.L_1:


//--------------------- .nv.constant0.triton_poi_fused__native_batch_norm_legit_no_training_mul_sigmoid_1 --------------------------
	.section	.nv.constant0.triton_poi_fused__native_batch_norm_legit_no_training_mul_sigmoid_1,"a",@progbits
	.sectionflags	@""
	.align	4
.nv.constant0.triton_poi_fused__native_batch_norm_legit_no_training_mul_sigmoid_1:
	.zero		580
